//
// Generated by NVIDIA NVVM Compiler
//
// Compiler Build ID: CL-36424714
// Cuda compilation tools, release 13.0, V13.0.88
// Based on NVVM 20.0.0
//

.version 9.0
.target sm_100
.address_size 64

	// .globl	default_function_kernel0
// _ZZ24default_function_kernel0E15data_pad_shared has been demoted
// _ZZ24default_function_kernel0E17kernel_pad_shared has been demoted

.visible .entry default_function_kernel0(
	.param .u64 .ptr .align 1 default_function_kernel0_param_0,
	.param .u64 .ptr .align 1 default_function_kernel0_param_1,
	.param .u64 .ptr .align 1 default_function_kernel0_param_2,
	.param .u64 .ptr .align 1 default_function_kernel0_param_3
)
.maxntid 256
{
	.reg .pred 	%p<25>;
	.reg .b16 	%rs<43>;
	.reg .b32 	%r<91>;
	.reg .b32 	%f<170>;
	.reg .b64 	%rd<23>;
	// demoted variable
	.shared .align 4 .b8 _ZZ24default_function_kernel0E15data_pad_shared[3456];
	// demoted variable
	.shared .align 4 .b8 _ZZ24default_function_kernel0E17kernel_pad_shared[1728];
	ld.param.u64 	%rd6, [default_function_kernel0_param_0];
	ld.param.u64 	%rd3, [default_function_kernel0_param_1];
	ld.param.u64 	%rd4, [default_function_kernel0_param_2];
	ld.param.u64 	%rd5, [default_function_kernel0_param_3];
	cvta.to.global.u64 	%rd1, %rd6;
	mov.u32 	%r1, %tid.x;
	cvt.u16.u32 	%rs1, %r1;
	mul.lo.s16 	%rs2, %rs1, 171;
	shr.u16 	%rs3, %rs2, 14;
	cvt.u32.u16 	%r2, %rs3;
	mov.u32 	%r3, %ctaid.x;
	and.b32  	%r4, %r3, 31;
	or.b32  	%r22, %r4, %r2;
	setp.eq.s32 	%p1, %r22, 0;
	mov.f32 	%f166, 0f00000000;
	@%p1 bra 	$L__BB0_4;
	add.s32 	%r5, %r4, %r2;
	setp.gt.u32 	%p2, %r5, 32;
	@%p2 bra 	$L__BB0_4;
	mul.lo.s16 	%rs6, %rs3, 96;
	sub.s16 	%rs7, %rs1, %rs6;
	and.b16  	%rs8, %rs7, 224;
	shr.u16 	%rs9, %rs8, 5;
	cvt.u32.u16 	%r6, %rs9;
	and.b32  	%r7, %r1, 31;
	or.b32  	%r23, %r7, %r6;
	setp.eq.s32 	%p3, %r23, 0;
	add.s32 	%r24, %r7, %r6;
	setp.gt.u32 	%p4, %r24, 32;
	or.pred  	%p5, %p3, %p4;
	@%p5 bra 	$L__BB0_4;
	shr.u32 	%r26, %r3, 5;
	mul.lo.s32 	%r27, %r26, 3072;
	shl.b32 	%r28, %r5, 5;
	or.b32  	%r29, %r7, %r27;
	add.s32 	%r30, %r29, %r6;
	add.s32 	%r31, %r30, %r28;
	add.s32 	%r32, %r31, -33;
	mul.wide.s32 	%rd7, %r32, 4;
	add.s64 	%rd8, %rd1, %rd7;
	ld.global.nc.f32 	%f166, [%rd8];
$L__BB0_4:
	shl.b32 	%r33, %r1, 2;
	mov.u32 	%r34, _ZZ24default_function_kernel0E15data_pad_shared;
	add.s32 	%r8, %r34, %r33;
	st.shared.f32 	[%r8], %f166;
	shr.u32 	%r9, %r1, 5;
	setp.lt.u32 	%p6, %r1, 32;
	selp.b32 	%r35, 8, 255, %p6;
	add.s32 	%r36, %r35, %r9;
	cvt.u16.u32 	%rs10, %r36;
	and.b16  	%rs11, %rs10, 255;
	mul.lo.s16 	%rs12, %rs11, 171;
	shr.u16 	%rs13, %rs12, 9;
	cvt.u32.u16 	%r10, %rs13;
	or.b32  	%r37, %r4, %r10;
	setp.eq.s32 	%p7, %r37, 0;
	mov.f32 	%f167, 0f00000000;
	@%p7 bra 	$L__BB0_8;
	add.s32 	%r11, %r4, %r10;
	setp.gt.u32 	%p8, %r11, 32;
	@%p8 bra 	$L__BB0_8;
	and.b32  	%r12, %r1, 31;
	cvt.u16.u32 	%rs14, %r9;
	add.s16 	%rs15, %rs14, 2;
	mul.lo.s16 	%rs16, %rs15, 86;
	shr.u16 	%rs17, %rs16, 8;
	mul.lo.s16 	%rs18, %rs17, 3;
	sub.s16 	%rs19, %rs15, %rs18;
	cvt.u32.u16 	%r38, %rs19;
	and.b32  	%r13, %r38, 255;
	or.b32  	%r39, %r12, %r13;
	setp.eq.s32 	%p9, %r39, 0;
	add.s32 	%r40, %r12, %r13;
	setp.gt.u32 	%p10, %r40, 32;
	or.pred  	%p11, %p9, %p10;
	@%p11 bra 	$L__BB0_8;
	shr.u32 	%r42, %r3, 5;
	setp.gt.u32 	%p12, %r1, 31;
	selp.b32 	%r43, 1024, 0, %p12;
	shl.b32 	%r44, %r11, 5;
	or.b32  	%r45, %r12, %r43;
	mad.lo.s32 	%r46, %r42, 3072, %r45;
	add.s32 	%r47, %r46, %r13;
	add.s32 	%r48, %r47, %r44;
	add.s32 	%r49, %r48, -33;
	mul.wide.s32 	%rd9, %r49, 4;
	add.s64 	%rd10, %rd1, %rd9;
	ld.global.nc.f32 	%f167, [%rd10];
$L__BB0_8:
	st.shared.f32 	[%r8+1024], %f167;
	setp.lt.u32 	%p13, %r1, 64;
	selp.b32 	%r50, 7, 254, %p13;
	add.s32 	%r51, %r50, %r9;
	cvt.u16.u32 	%rs20, %r51;
	and.b16  	%rs21, %rs20, 255;
	mul.lo.s16 	%rs22, %rs21, 171;
	shr.u16 	%rs23, %rs22, 9;
	cvt.u32.u16 	%r14, %rs23;
	or.b32  	%r52, %r4, %r14;
	setp.eq.s32 	%p14, %r52, 0;
	mov.f32 	%f168, 0f00000000;
	@%p14 bra 	$L__BB0_12;
	add.s32 	%r15, %r4, %r14;
	setp.gt.u32 	%p15, %r15, 32;
	@%p15 bra 	$L__BB0_12;
	and.b32  	%r16, %r1, 31;
	cvt.u16.u32 	%rs24, %r9;
	mad.lo.s16 	%rs25, %rs24, 86, 86;
	shr.u16 	%rs26, %rs25, 8;
	mul.lo.s16 	%rs27, %rs26, 3;
	sub.s16 	%rs28, %rs24, %rs27;
	add.s16 	%rs29, %rs28, 1;
	cvt.u32.u16 	%r53, %rs29;
	and.b32  	%r17, %r53, 255;
	or.b32  	%r54, %r16, %r17;
	setp.eq.s32 	%p16, %r54, 0;
	add.s32 	%r55, %r16, %r17;
	setp.gt.u32 	%p17, %r55, 32;
	or.pred  	%p18, %p16, %p17;
	@%p18 bra 	$L__BB0_12;
	shr.u32 	%r57, %r3, 5;
	mul.lo.s32 	%r58, %r57, 3072;
	or.b16  	%rs31, %rs1, 512;
	mul.hi.u16 	%rs32, %rs31, 911;
	shl.b16 	%rs33, %rs32, 8;
	and.b16  	%rs34, %rs33, 3072;
	cvt.u32.u16 	%r59, %rs34;
	shl.b32 	%r60, %r15, 5;
	or.b32  	%r61, %r16, %r58;
	add.s32 	%r62, %r61, %r59;
	add.s32 	%r63, %r62, %r17;
	add.s32 	%r64, %r63, %r60;
	add.s32 	%r65, %r64, -33;
	mul.wide.s32 	%rd11, %r65, 4;
	add.s64 	%rd12, %rd1, %rd11;
	ld.global.nc.f32 	%f168, [%rd12];
$L__BB0_12:
	st.shared.f32 	[%r8+2048], %f168;
	setp.gt.u32 	%p19, %r1, 95;
	mov.f32 	%f169, 0f00000000;
	@%p19 bra 	$L__BB0_17;
	cvt.u16.u32 	%rs35, %r9;
	mad.lo.s16 	%rs36, %rs35, 86, 516;
	shr.u16 	%rs37, %rs36, 8;
	cvt.u32.u16 	%r66, %rs37;
	add.s32 	%r18, %r4, %r66;
	setp.gt.u32 	%p20, %r18, 32;
	@%p20 bra 	$L__BB0_16;
	and.b32  	%r19, %r1, 31;
	or.b32  	%r67, %r9, %r19;
	setp.eq.s32 	%p21, %r67, 0;
	add.s32 	%r68, %r9, %r19;
	setp.gt.u32 	%p22, %r68, 32;
	or.pred  	%p23, %p21, %p22;
	@%p23 bra 	$L__BB0_16;
	shr.u32 	%r69, %r3, 5;
	or.b16  	%rs39, %rs1, 768;
	mul.hi.u16 	%rs40, %rs39, 911;
	shl.b16 	%rs41, %rs40, 8;
	and.b16  	%rs42, %rs41, 3072;
	cvt.u32.u16 	%r70, %rs42;
	shl.b32 	%r71, %r18, 5;
	mad.lo.s32 	%r72, %r69, 3072, %r68;
	add.s32 	%r73, %r72, %r70;
	add.s32 	%r74, %r73, %r71;
	add.s32 	%r75, %r74, -33;
	mul.wide.s32 	%rd13, %r75, 4;
	add.s64 	%rd14, %rd1, %rd13;
	ld.global.nc.f32 	%f169, [%rd14];
$L__BB0_16:
	st.shared.f32 	[%r8+3072], %f169;
$L__BB0_17:
	cvta.to.global.u64 	%rd15, %rd3;
	mul.wide.u32 	%rd16, %r1, 4;
	add.s64 	%rd2, %rd15, %rd16;
	ld.global.nc.f32 	%f20, [%rd2];
	mov.u32 	%r77, _ZZ24default_function_kernel0E17kernel_pad_shared;
	add.s32 	%r21, %r77, %r33;
	st.shared.f32 	[%r21], %f20;
	setp.gt.u32 	%p24, %r1, 175;
	@%p24 bra 	$L__BB0_19;
	ld.global.nc.f32 	%f21, [%rd2+1024];
	st.shared.f32 	[%r21+1024], %f21;
$L__BB0_19:
	bar.sync 	0;
	and.b32  	%r78, %r1, 15;
	shr.u32 	%r79, %r1, 4;
	and.b32  	%r81, %r33, 60;
	add.s32 	%r83, %r34, %r81;
	ld.shared.f32 	%f22, [%r83];
	ld.shared.f32 	%f23, [%r83+64];
	mad.lo.s32 	%r85, %r79, 108, %r77;
	ld.shared.f32 	%f24, [%r85];
	fma.rn.f32 	%f25, %f22, %f24, 0f00000000;
	fma.rn.f32 	%f26, %f23, %f24, 0f00000000;
	ld.shared.f32 	%f27, [%r83+128];
	ld.shared.f32 	%f28, [%r83+192];
	ld.shared.f32 	%f29, [%r85+4];
	fma.rn.f32 	%f30, %f27, %f29, %f25;
	fma.rn.f32 	%f31, %f28, %f29, %f26;
	ld.shared.f32 	%f32, [%r83+256];
	ld.shared.f32 	%f33, [%r83+320];
	ld.shared.f32 	%f34, [%r85+8];
	fma.rn.f32 	%f35, %f32, %f34, %f30;
	fma.rn.f32 	%f36, %f33, %f34, %f31;
	ld.shared.f32 	%f37, [%r83+384];
	ld.shared.f32 	%f38, [%r83+448];
	ld.shared.f32 	%f39, [%r85+12];
	fma.rn.f32 	%f40, %f37, %f39, %f35;
	fma.rn.f32 	%f41, %f38, %f39, %f36;
	ld.shared.f32 	%f42, [%r83+512];
	ld.shared.f32 	%f43, [%r83+576];
	ld.shared.f32 	%f44, [%r85+16];
	fma.rn.f32 	%f45, %f42, %f44, %f40;
	fma.rn.f32 	%f46, %f43, %f44, %f41;
	ld.shared.f32 	%f47, [%r83+640];
	ld.shared.f32 	%f48, [%r83+704];
	ld.shared.f32 	%f49, [%r85+20];
	fma.rn.f32 	%f50, %f47, %f49, %f45;
	fma.rn.f32 	%f51, %f48, %f49, %f46;
	ld.shared.f32 	%f52, [%r83+768];
	ld.shared.f32 	%f53, [%r83+832];
	ld.shared.f32 	%f54, [%r85+24];
	fma.rn.f32 	%f55, %f52, %f54, %f50;
	fma.rn.f32 	%f56, %f53, %f54, %f51;
	ld.shared.f32 	%f57, [%r83+896];
	ld.shared.f32 	%f58, [%r83+960];
	ld.shared.f32 	%f59, [%r85+28];
	fma.rn.f32 	%f60, %f57, %f59, %f55;
	fma.rn.f32 	%f61, %f58, %f59, %f56;
	ld.shared.f32 	%f62, [%r83+1024];
	ld.shared.f32 	%f63, [%r83+1088];
	ld.shared.f32 	%f64, [%r85+32];
	fma.rn.f32 	%f65, %f62, %f64, %f60;
	fma.rn.f32 	%f66, %f63, %f64, %f61;
	ld.shared.f32 	%f67, [%r83+1152];
	ld.shared.f32 	%f68, [%r83+1216];
	ld.shared.f32 	%f69, [%r85+36];
	fma.rn.f32 	%f70, %f67, %f69, %f65;
	fma.rn.f32 	%f71, %f68, %f69, %f66;
	ld.shared.f32 	%f72, [%r83+1280];
	ld.shared.f32 	%f73, [%r83+1344];
	ld.shared.f32 	%f74, [%r85+40];
	fma.rn.f32 	%f75, %f72, %f74, %f70;
	fma.rn.f32 	%f76, %f73, %f74, %f71;
	ld.shared.f32 	%f77, [%r83+1408];
	ld.shared.f32 	%f78, [%r83+1472];
	ld.shared.f32 	%f79, [%r85+44];
	fma.rn.f32 	%f80, %f77, %f79, %f75;
	fma.rn.f32 	%f81, %f78, %f79, %f76;
	ld.shared.f32 	%f82, [%r83+1536];
	ld.shared.f32 	%f83, [%r83+1600];
	ld.shared.f32 	%f84, [%r85+48];
	fma.rn.f32 	%f85, %f82, %f84, %f80;
	fma.rn.f32 	%f86, %f83, %f84, %f81;
	ld.shared.f32 	%f87, [%r83+1664];
	ld.shared.f32 	%f88, [%r83+1728];
	ld.shared.f32 	%f89, [%r85+52];
	fma.rn.f32 	%f90, %f87, %f89, %f85;
	fma.rn.f32 	%f91, %f88, %f89, %f86;
	ld.shared.f32 	%f92, [%r83+1792];
	ld.shared.f32 	%f93, [%r83+1856];
	ld.shared.f32 	%f94, [%r85+56];
	fma.rn.f32 	%f95, %f92, %f94, %f90;
	fma.rn.f32 	%f96, %f93, %f94, %f91;
	ld.shared.f32 	%f97, [%r83+1920];
	ld.shared.f32 	%f98, [%r83+1984];
	ld.shared.f32 	%f99, [%r85+60];
	fma.rn.f32 	%f100, %f97, %f99, %f95;
	fma.rn.f32 	%f101, %f98, %f99, %f96;
	ld.shared.f32 	%f102, [%r83+2048];
	ld.shared.f32 	%f103, [%r83+2112];
	ld.shared.f32 	%f104, [%r85+64];
	fma.rn.f32 	%f105, %f102, %f104, %f100;
	fma.rn.f32 	%f106, %f103, %f104, %f101;
	ld.shared.f32 	%f107, [%r83+2176];
	ld.shared.f32 	%f108, [%r83+2240];
	ld.shared.f32 	%f109, [%r85+68];
	fma.rn.f32 	%f110, %f107, %f109, %f105;
	fma.rn.f32 	%f111, %f108, %f109, %f106;
	ld.shared.f32 	%f112, [%r83+2304];
	ld.shared.f32 	%f113, [%r83+2368];
	ld.shared.f32 	%f114, [%r85+72];
	fma.rn.f32 	%f115, %f112, %f114, %f110;
	fma.rn.f32 	%f116, %f113, %f114, %f111;
	ld.shared.f32 	%f117, [%r83+2432];
	ld.shared.f32 	%f118, [%r83+2496];
	ld.shared.f32 	%f119, [%r85+76];
	fma.rn.f32 	%f120, %f117, %f119, %f115;
	fma.rn.f32 	%f121, %f118, %f119, %f116;
	ld.shared.f32 	%f122, [%r83+2560];
	ld.shared.f32 	%f123, [%r83+2624];
	ld.shared.f32 	%f124, [%r85+80];
	fma.rn.f32 	%f125, %f122, %f124, %f120;
	fma.rn.f32 	%f126, %f123, %f124, %f121;
	ld.shared.f32 	%f127, [%r83+2688];
	ld.shared.f32 	%f128, [%r83+2752];
	ld.shared.f32 	%f129, [%r85+84];
	fma.rn.f32 	%f130, %f127, %f129, %f125;
	fma.rn.f32 	%f131, %f128, %f129, %f126;
	ld.shared.f32 	%f132, [%r83+2816];
	ld.shared.f32 	%f133, [%r83+2880];
	ld.shared.f32 	%f134, [%r85+88];
	fma.rn.f32 	%f135, %f132, %f134, %f130;
	fma.rn.f32 	%f136, %f133, %f134, %f131;
	ld.shared.f32 	%f137, [%r83+2944];
	ld.shared.f32 	%f138, [%r83+3008];
	ld.shared.f32 	%f139, [%r85+92];
	fma.rn.f32 	%f140, %f137, %f139, %f135;
	fma.rn.f32 	%f141, %f138, %f139, %f136;
	ld.shared.f32 	%f142, [%r83+3072];
	ld.shared.f32 	%f143, [%r83+3136];
	ld.shared.f32 	%f144, [%r85+96];
	fma.rn.f32 	%f145, %f142, %f144, %f140;
	fma.rn.f32 	%f146, %f143, %f144, %f141;
	ld.shared.f32 	%f147, [%r83+3200];
	ld.shared.f32 	%f148, [%r83+3264];
	ld.shared.f32 	%f149, [%r85+100];
	fma.rn.f32 	%f150, %f147, %f149, %f145;
	fma.rn.f32 	%f151, %f148, %f149, %f146;
	ld.shared.f32 	%f152, [%r83+3328];
	ld.shared.f32 	%f153, [%r83+3392];
	ld.shared.f32 	%f154, [%r85+104];
	fma.rn.f32 	%f155, %f152, %f154, %f150;
	fma.rn.f32 	%f156, %f153, %f154, %f151;
	cvta.to.global.u64 	%rd17, %rd4;
	cvta.to.global.u64 	%rd18, %rd5;
	mul.wide.u32 	%rd19, %r79, 4;
	add.s64 	%rd20, %rd17, %rd19;
	ld.global.nc.f32 	%f157, [%rd20];
	add.f32 	%f158, %f155, %f157;
	max.f32 	%f159, %f158, 0f00000000;
	shl.b32 	%r86, %r1, 12;
	and.b32  	%r87, %r86, 983040;
	shl.b32 	%r88, %r3, 5;
	or.b32  	%r89, %r78, %r88;
	add.s32 	%r90, %r89, %r87;
	mul.wide.u32 	%rd21, %r90, 4;
	add.s64 	%rd22, %rd18, %rd21;
	st.global.f32 	[%rd22], %f159;
	add.f32 	%f160, %f156, %f157;
	max.f32 	%f161, %f160, 0f00000000;
	st.global.f32 	[%rd22+64], %f161;
	ret;

}


// ===== COMPILED SASS (sm_100) =====

	.target	sm_100

	.elftype	@"ET_EXEC"


//--------------------- .note.nv.tkinfo           --------------------------
	.section	.note.nv.tkinfo,"",@"SHT_NOTE"
	.sectionflags	@"SHF_NOTE_NV_TKINFO"
	.tkinfo
        /*0018*/ 	.word	0x00000002
        /*0030*/ 	.string	""
        /*0030*/ 	.string	"ptxas"
        /*0030*/ 	.string	"Cuda compilation tools, release 13.0, V13.0.88"
        /*0030*/ 	.string	"Build cuda_13.0.r13.0/compiler.36424714_0"
        /*0030*/ 	.string	"-arch sm_100 -m 64 "



//--------------------- .note.nv.cuinfo           --------------------------
	.section	.note.nv.cuinfo,"",@"SHT_NOTE"
	.sectionflags	@"SHF_NOTE_NV_CUINFO"
        /*0018*/ 	.short	0x0002
        /*001a*/ 	.short	0x0064
        /*001c*/ 	.short	0x0082
	.zero		2


//--------------------- .nv.info                  --------------------------
	.section	.nv.info,"",@"SHT_CUDA_INFO"
	.align	4


	//----- nvinfo : EIATTR_REGCOUNT
	.align		4
        /*0000*/ 	.byte	0x04, 0x2f
        /*0002*/ 	.short	(.L_1 - .L_0)
	.align		4
.L_0:
        /*0004*/ 	.word	index@(default_function_kernel0)
        /*0008*/ 	.word	0x00000020


	//----- nvinfo : EIATTR_FRAME_SIZE
	.align		4
.L_1:
        /*000c*/ 	.byte	0x04, 0x11
        /*000e*/ 	.short	(.L_3 - .L_2)
	.align		4
.L_2:
        /*0010*/ 	.word	index@(default_function_kernel0)
        /*0014*/ 	.word	0x00000000


	//----- nvinfo : EIATTR_MIN_STACK_SIZE
	.align		4
.L_3:
        /*0018*/ 	.byte	0x04, 0x12
        /*001a*/ 	.short	(.L_5 - .L_4)
	.align		4
.L_4:
        /*001c*/ 	.word	index@(default_function_kernel0)
        /*0020*/ 	.word	0x00000000
.L_5:


//--------------------- .nv.compat                --------------------------
	.section	.nv.compat,"",@"SHT_CUDA_COMPAT_INFO"
	.align	4
        /*0000*/ 	.byte	0x02, 0x09, 0x00, 0x00, 0x02, 0x02, 0x01, 0x00, 0x02, 0x05, 0x05, 0x00, 0x03, 0x07, 0x01, 0x01
        /*0010*/ 	.byte	0x02, 0x03, 0x00, 0x00, 0x02, 0x06, 0x01, 0x00, 0x04, 0x0b, 0x08, 0x00, 0x09, 0x00, 0x00, 0x00
        /*0020*/ 	.byte	0x00, 0x00, 0x00, 0x00


//--------------------- .nv.info.default_function_kernel0 --------------------------
	.section	.nv.info.default_function_kernel0,"",@"SHT_CUDA_INFO"
	.sectionflags	@""
	.align	4


	//----- nvinfo : EIATTR_CUDA_API_VERSION
	.align		4
        /*0000*/ 	.byte	0x04, 0x37
        /*0002*/ 	.short	(.L_7 - .L_6)
.L_6:
        /*0004*/ 	.word	0x00000082


	//----- nvinfo : EIATTR_KPARAM_INFO
	.align		4
.L_7:
        /*0008*/ 	.byte	0x04, 0x17
        /*000a*/ 	.short	(.L_9 - .L_8)
.L_8:
        /*000c*/ 	.word	0x00000000
        /*0010*/ 	.short	0x0003
        /*0012*/ 	.short	0x0018
        /*0014*/ 	.byte	0x00, 0xf5, 0x21, 0x00


	//----- nvinfo : EIATTR_KPARAM_INFO
	.align		4
.L_9:
        /*0018*/ 	.byte	0x04, 0x17
        /*001a*/ 	.short	(.L_11 - .L_10)
.L_10:
        /*001c*/ 	.word	0x00000000
        /*0020*/ 	.short	0x0002
        /*0022*/ 	.short	0x0010
        /*0024*/ 	.byte	0x00, 0xf5, 0x21, 0x00


	//----- nvinfo : EIATTR_KPARAM_INFO
	.align		4
.L_11:
        /*0028*/ 	.byte	0x04, 0x17
        /*002a*/ 	.short	(.L_13 - .L_12)
.L_12:
        /*002c*/ 	.word	0x00000000
        /*0030*/ 	.short	0x0001
        /*0032*/ 	.short	0x0008
        /*0034*/ 	.byte	0x00, 0xf5, 0x21, 0x00


	//----- nvinfo : EIATTR_KPARAM_INFO
	.align		4
.L_13:
        /*0038*/ 	.byte	0x04, 0x17
        /*003a*/ 	.short	(.L_15 - .L_14)
.L_14:
        /*003c*/ 	.word	0x00000000
        /*0040*/ 	.short	0x0000
        /*0042*/ 	.short	0x0000
        /*0044*/ 	.byte	0x00, 0xf5, 0x21, 0x00


	//----- nvinfo : EIATTR_SPARSE_MMA_MASK
	.align		4
.L_15:
        /*0048*/ 	.byte	0x03, 0x50
        /*004a*/ 	.short	0x0000


	//----- nvinfo : EIATTR_MAXREG_COUNT
	.align		4
        /*004c*/ 	.byte	0x03, 0x1b
        /*004e*/ 	.short	0x00ff


	//----- nvinfo : EIATTR_NUM_BARRIERS
	.align		4
        /*0050*/ 	.byte	0x02, 0x4c
        /*0052*/ 	.byte	0x01
	.zero		1


	//----- nvinfo : EIATTR_MERCURY_ISA_VERSION
	.align		4
        /*0054*/ 	.byte	0x03, 0x5f
        /*0056*/ 	.short	0x0101


	//----- nvinfo : EIATTR_VRC_CTA_INIT_COUNT
	.align		4
        /*0058*/ 	.byte	0x02, 0x4a
	.zero		1
	.zero		1


	//----- nvinfo : EIATTR_EXIT_INSTR_OFFSETS
	.align		4
        /*005c*/ 	.byte	0x04, 0x1c
        /*005e*/ 	.short	(.L_17 - .L_16)


	//   ....[0]....
.L_16:
        /*0060*/ 	.word	0x000014c0


	//----- nvinfo : EIATTR_MAX_THREADS
	.align		4
.L_17:
        /*0064*/ 	.byte	0x04, 0x05
        /*0066*/ 	.short	(.L_19 - .L_18)
.L_18:
        /*0068*/ 	.word	0x00000100
        /*006c*/ 	.word	0x00000001
        /*0070*/ 	.word	0x00000001


	//----- nvinfo : EIATTR_CRS_STACK_SIZE
	.align		4
.L_19:
        /*0074*/ 	.byte	0x04, 0x1e
        /*0076*/ 	.short	(.L_21 - .L_20)
.L_20:
        /*0078*/ 	.word	0x00000000


	//----- nvinfo : EIATTR_CBANK_PARAM_SIZE
	.align		4
.L_21:
        /*007c*/ 	.byte	0x03, 0x19
        /*007e*/ 	.short	0x0020


	//----- nvinfo : EIATTR_PARAM_CBANK
	.align		4
        /*0080*/ 	.byte	0x04, 0x0a
        /*0082*/ 	.short	(.L_23 - .L_22)
	.align		4
.L_22:
        /*0084*/ 	.word	index@(.nv.constant0.default_function_kernel0)
        /*0088*/ 	.short	0x0380
        /*008a*/ 	.short	0x0020


	//----- nvinfo : EIATTR_SW_WAR
	.align		4
.L_23:
        /*008c*/ 	.byte	0x04, 0x36
        /*008e*/ 	.short	(.L_25 - .L_24)
.L_24:
        /*0090*/ 	.word	0x00000008
.L_25:


//--------------------- .nv.callgraph             --------------------------
	.section	.nv.callgraph,"",@"SHT_CUDA_CALLGRAPH"
	.align	4
	.sectionentsize	8
	.align		4
        /*0000*/ 	.word	0x00000000
	.align		4
        /*0004*/ 	.word	0xffffffff
	.align		4
        /*0008*/ 	.word	0x00000000
	.align		4
        /*000c*/ 	.word	0xfffffffe
	.align		4
        /*0010*/ 	.word	0x00000000
	.align		4
        /*0014*/ 	.word	0xfffffffd
	.align		4
        /*0018*/ 	.word	0x00000000
	.align		4
        /*001c*/ 	.word	0xfffffffc


//--------------------- .text.default_function_kernel0 --------------------------
	.section	.text.default_function_kernel0,"ax",@progbits
	.align	128
        .global         default_function_kernel0
        .type           default_function_kernel0,@function
        .size           default_function_kernel0,(.L_x_11 - default_function_kernel0)
        .other          default_function_kernel0,@"STO_CUDA_ENTRY STV_DEFAULT"
default_function_kernel0:
.text.default_function_kernel0:
[----:B------:R-:W-:Y:S01]  /*0000*/  LDC R1, c[0x0][0x37c] ;  /* 0x0000df00ff017b82 */ /* 0x000fe20000000800 */
[----:B------:R-:W0:Y:S01]  /*0010*/  S2R R5, SR_TID.X ;  /* 0x0000000000057919 */ /* 0x000e220000002100 */
[----:B------:R-:W1:Y:S01]  /*0020*/  LDCU.64 UR8, c[0x0][0x358] ;  /* 0x00006b00ff0877ac */ /* 0x000e620008000a00 */
[----:B------:R-:W-:Y:S01]  /*0030*/  BSSY.RECONVERGENT B0, `(.L_x_0) ;  /* 0x0000022000007945 */ /* 0x000fe20003800200 */
[----:B------:R-:W-:Y:S01]  /*0040*/  HFMA2 R11, -RZ, RZ, 0, 0 ;  /* 0x00000000ff0b7431 */ /* 0x000fe200000001ff */
[----:B------:R-:W2:Y:S01]  /*0050*/  S2R R7, SR_CTAID.X ;  /* 0x0000000000077919 */ /* 0x000ea20000002500 */
[----:B0-----:R-:W-:-:S05]  /*0060*/  PRMT R0, R5, 0x9910, RZ ;  /* 0x0000991005007816 */ /* 0x001fca00000000ff */
[----:B------:R-:W-:-:S05]  /*0070*/  IMAD R0, R0, 0xab, RZ ;  /* 0x000000ab00007824 */ /* 0x000fca00078e02ff */
[----:B------:R-:W-:Y:S02]  /*0080*/  LOP3.LUT R3, R0, 0xffff, RZ, 0xc0, !PT ;  /* 0x0000ffff00037812 */ /* 0x000fe400078ec0ff */
[----:B--2---:R-:W-:Y:S02]  /*0090*/  LOP3.LUT R0, R7, 0x1f, RZ, 0xc0, !PT ;  /* 0x0000001f07007812 */ /* 0x004fe400078ec0ff */
[----:B------:R-:W-:-:S04]  /*00a0*/  SHF.R.U32.HI R3, RZ, 0xe, R3 ;  /* 0x0000000eff037819 */ /* 0x000fc80000011603 */
[----:B------:R-:W-:-:S13]  /*00b0*/  LOP3.LUT P0, RZ, R0, 0xffff, R3, 0xf8, !PT ;  /* 0x0000ffff00ff7812 */ /* 0x000fda000780f803 */
[----:B-1----:R-:W-:Y:S05]  /*00c0*/  @!P0 BRA `(.L_x_1) ;  /* 0x0000000000608947 */ /* 0x002fea0003800000 */
[----:B------:R-:W-:-:S05]  /*00d0*/  LOP3.LUT R9, R3, 0xffff, RZ, 0xc0, !PT ;  /* 0x0000ffff03097812 */ /* 0x000fca00078ec0ff */
[----:B------:R-:W-:-:S05]  /*00e0*/  IMAD.IADD R9, R9, 0x1, R0 ;  /* 0x0000000109097824 */ /* 0x000fca00078e0200 */
[----:B------:R-:W-:-:S13]  /*00f0*/  ISETP.GT.U32.AND P0, PT, R9, 0x20, PT ;  /* 0x000000200900780c */ /* 0x000fda0003f04070 */
[----:B------:R-:W-:Y:S05]  /*0100*/  @P0 BRA `(.L_x_1) ;  /* 0x0000000000500947 */ /* 0x000fea0003800000 */
[----:B------:R-:W-:Y:S02]  /*0110*/  PRMT R2, R3, 0x9910, RZ ;  /* 0x0000991003027816 */ /* 0x000fe400000000ff */
[----:B------:R-:W-:-:S03]  /*0120*/  LOP3.LUT R13, R5, 0x1f, RZ, 0xc0, !PT ;  /* 0x0000001f050d7812 */ /* 0x000fc600078ec0ff */
[----:B------:R-:W-:-:S05]  /*0130*/  IMAD R2, R2, 0x60, RZ ;  /* 0x0000006002027824 */ /* 0x000fca00078e02ff */
[----:B------:R-:W-:-:S04]  /*0140*/  IADD3 R2, PT, PT, RZ, -R2, RZ ;  /* 0x80000002ff027210 */ /* 0x000fc80007ffe0ff */
[----:B------:R-:W-:-:S05]  /*0150*/  PRMT R2, R2, 0x7710, RZ ;  /* 0x0000771002027816 */ /* 0x000fca00000000ff */
[----:B------:R-:W-:-:S05]  /*0160*/  IMAD.IADD R2, R2, 0x1, R5 ;  /* 0x0000000102027824 */ /* 0x000fca00078e0205 */
[----:B------:R-:W-:-:S04]  /*0170*/  LOP3.LUT R2, R2, 0xe0, RZ, 0xc0, !PT ;  /* 0x000000e002027812 */ /* 0x000fc800078ec0ff */
[----:B------:R-:W-:-:S04]  /*0180*/  SHF.R.U32.HI R4, RZ, 0x5, R2 ;  /* 0x00000005ff047819 */ /* 0x000fc80000011602 */
[C---:B------:R-:W-:Y:S02]  /*0190*/  LOP3.LUT P0, RZ, R4.reuse, 0x1f, R5, 0xf8, !PT ;  /* 0x0000001f04ff7812 */ /* 0x040fe4000780f805 */
[----:B------:R-:W-:-:S04]  /*01a0*/  IADD3 R2, PT, PT, R4, R13, RZ ;  /* 0x0000000d04027210 */ /* 0x000fc80007ffe0ff */
[----:B------:R-:W-:-:S13]  /*01b0*/  ISETP.GT.U32.OR P0, PT, R2, 0x20, !P0 ;  /* 0x000000200200780c */ /* 0x000fda0004704470 */
[----:B------:R-:W-:Y:S05]  /*01c0*/  @P0 BRA `(.L_x_1) ;  /* 0x0000000000200947 */ /* 0x000fea0003800000 */
[----:B------:R-:W0:Y:S01]  /*01d0*/  LDC.64 R2, c[0x0][0x380] ;  /* 0x0000e000ff027b82 */ /* 0x000e220000000a00 */
[----:B------:R-:W-:-:S05]  /*01e0*/  SHF.R.U32.HI R6, RZ, 0x5, R7 ;  /* 0x00000005ff067819 */ /* 0x000fca0000011607 */
[----:B------:R-:W-:-:S04]  /*01f0*/  IMAD R13, R6, 0xc00, R13 ;  /* 0x00000c00060d7824 */ /* 0x000fc800078e020d */
[----:B------:R-:W-:-:S05]  /*0200*/  IMAD.IADD R4, R4, 0x1, R13 ;  /* 0x0000000104047824 */ /* 0x000fca00078e020d */
[----:B------:R-:W-:-:S05]  /*0210*/  LEA R4, R9, R4, 0x5 ;  /* 0x0000000409047211 */ /* 0x000fca00078e28ff */
[----:B------:R-:W-:-:S04]  /*0220*/  VIADD R9, R4, 0xffffffdf ;  /* 0xffffffdf04097836 */ /* 0x000fc80000000000 */
[----:B0-----:R-:W-:-:S05]  /*0230*/  IMAD.WIDE R2, R9, 0x4, R2 ;  /* 0x0000000409027825 */ /* 0x001fca00078e0202 */
[----:B------:R0:W5:Y:S02]  /*0240*/  LDG.E.CONSTANT R11, desc[UR8][R2.64] ;  /* 0x00000008020b7981 */ /* 0x000164000c1e9900 */
.L_x_1:
[----:B------:R-:W-:Y:S05]  /*0250*/  BSYNC.RECONVERGENT B0 ;  /* 0x0000000000007941 */ /* 0x000fea0003800200 */
.L_x_0:
[----:B------:R-:W1:Y:S01]  /*0260*/  S2UR UR7, SR_CgaCtaId ;  /* 0x00000000000779c3 */ /* 0x000e620000008800 */
[C---:B------:R-:W-:Y:S01]  /*0270*/  ISETP.GE.U32.AND P0, PT, R5.reuse, 0x20, PT ;  /* 0x000000200500780c */ /* 0x040fe20003f06070 */
[----:B------:R-:W-:Y:S01]  /*0280*/  UMOV UR5, 0x400 ;  /* 0x0000040000057882 */ /* 0x000fe20000000000 */
[----:B0-----:R-:W-:Y:S01]  /*0290*/  SHF.R.U32.HI R2, RZ, 0x5, R5 ;  /* 0x00000005ff027819 */ /* 0x001fe20000011605 */
[----:B------:R-:W-:Y:S01]  /*02a0*/  BSSY.RECONVERGENT B0, `(.L_x_2) ;  /* 0x000002a000007945 */ /* 0x000fe20003800200 */
[----:B------:R-:W-:Y:S02]  /*02b0*/  SHF.L.U32 R8, R5, 0x2, RZ ;  /* 0x0000000205087819 */ /* 0x000fe400000006ff */
[----:B------:R-:W-:-:S07]  /*02c0*/  IADD3 R3, PT, PT, R2, 0x8, RZ ;  /* 0x0000000802037810 */ /* 0x000fce0007ffe0ff */
[----:B------:R-:W-:-:S05]  /*02d0*/  @P0 VIADD R3, R2, 0xff ;  /* 0x000000ff02030836 */ /* 0x000fca0000000000 */
[----:B------:R-:W-:Y:S01]  /*02e0*/  LOP3.LUT R3, R3, 0xff, RZ, 0xc0, !PT ;  /* 0x000000ff03037812 */ /* 0x000fe200078ec0ff */
[----:B-1----:R-:W-:-:S04]  /*02f0*/  ULEA UR6, UR7, UR5, 0x18 ;  /* 0x0000000507067291 */ /* 0x002fc8000f8ec0ff */
[----:B------:R-:W-:-:S05]  /*0300*/  IMAD R3, R3, 0xab, RZ ;  /* 0x000000ab03037824 */ /* 0x000fca00078e02ff */
[----:B------:R-:W-:Y:S01]  /*0310*/  SHF.R.U32.HI R4, RZ, 0x9, R3 ;  /* 0x00000009ff047819 */ /* 0x000fe20000011603 */
[----:B------:R-:W-:Y:S01]  /*0320*/  IMAD.MOV.U32 R3, RZ, RZ, RZ ;  /* 0x000000ffff037224 */ /* 0x000fe200078e00ff */
[----:B-----5:R0:W-:Y:S02]  /*0330*/  STS [R8+UR6], R11 ;  /* 0x0000000b08007988 */ /* 0x0201e40008000806 */
[----:B------:R-:W-:-:S13]  /*0340*/  LOP3.LUT P0, RZ, R4, 0x1f, R7, 0xf8, !PT ;  /* 0x0000001f04ff7812 */ /* 0x000fda000780f807 */
[----:B0-----:R-:W-:Y:S05]  /*0350*/  @!P0 BRA `(.L_x_3) ;  /* 0x0000000000788947 */ /* 0x001fea0003800000 */
[----:B------:R-:W-:-:S04]  /*0360*/  IADD3 R12, PT, PT, R0, R4, RZ ;  /* 0x00000004000c7210 */ /* 0x000fc80007ffe0ff */
[----:B------:R-:W-:-:S13]  /*0370*/  ISETP.GT.U32.AND P0, PT, R12, 0x20, PT ;  /* 0x000000200c00780c */ /* 0x000fda0003f04070 */
[----:B------:R-:W-:Y:S05]  /*0380*/  @P0 BRA `(.L_x_3) ;  /* 0x00000000006c0947 */ /* 0x000fea0003800000 */
[----:B------:R-:W-:-:S05]  /*0390*/  VIADD R4, R2, 0x2 ;  /* 0x0000000202047836 */ /* 0x000fca0000000000 */
[----:B------:R-:W-:-:S05]  /*03a0*/  PRMT R6, R4, 0x9910, RZ ;  /* 0x0000991004067816 */ /* 0x000fca00000000ff */
[----:B------:R-:W-:-:S05]  /*03b0*/  IMAD R6, R6, 0x56, RZ ;  /* 0x0000005606067824 */ /* 0x000fca00078e02ff */
[----:B------:R-:W-:-:S04]  /*03c0*/  LOP3.LUT R6, R6, 0xffff, RZ, 0xc0, !PT ;  /* 0x0000ffff06067812 */ /* 0x000fc800078ec0ff */
[----:B------:R-:W-:-:S04]  /*03d0*/  SHF.R.U32.HI R6, RZ, 0x8, R6 ;  /* 0x00000008ff067819 */ /* 0x000fc80000011606 */
[----:B------:R-:W-:-:S05]  /*03e0*/  PRMT R6, R6, 0x9910, RZ ;  /* 0x0000991006067816 */ /* 0x000fca00000000ff */
[----:B------:R-:W-:-:S05]  /*03f0*/  IMAD R6, R6, 0x3, RZ ;  /* 0x0000000306067824 */ /* 0x000fca00078e02ff */
[----:B------:R-:W-:-:S04]  /*0400*/  IADD3 R6, PT, PT, RZ, -R6, RZ ;  /* 0x80000006ff067210 */ /* 0x000fc80007ffe0ff */
[----:B------:R-:W-:-:S05]  /*0410*/  PRMT R9, R6, 0x7710, RZ ;  /* 0x0000771006097816 */ /* 0x000fca00000000ff */
[----:B------:R-:W-:Y:S01]  /*0420*/  IMAD.IADD R4, R4, 0x1, R9 ;  /* 0x0000000104047824 */ /* 0x000fe200078e0209 */
[----:B------:R-:W-:-:S04]  /*0430*/  LOP3.LUT R9, R5, 0x1f, RZ, 0xc0, !PT ;  /* 0x0000001f05097812 */ /* 0x000fc800078ec0ff */
[----:B------:R-:W-:-:S04]  /*0440*/  LOP3.LUT R4, R4, 0xff, RZ, 0xc0, !PT ;  /* 0x000000ff04047812 */ /* 0x000fc800078ec0ff */
[----:B------:R-:W-:Y:S02]  /*0450*/  LOP3.LUT P0, RZ, R4, 0x1f, R5, 0xf8, !PT ;  /* 0x0000001f04ff7812 */ /* 0x000fe4000780f805 */
[----:B------:R-:W-:-:S04]  /*0460*/  IADD3 R6, PT, PT, R9, R4, RZ ;  /* 0x0000000409067210 */ /* 0x000fc80007ffe0ff */
[----:B------:R-:W-:-:S13]  /*0470*/  ISETP.GT.U32.OR P0, PT, R6, 0x20, !P0 ;  /* 0x000000200600780c */ /* 0x000fda0004704470 */
[----:B------:R-:W-:Y:S05]  /*0480*/  @P0 BRA `(.L_x_3) ;  /* 0x00000000002c0947 */ /* 0x000fea0003800000 */
[----:B------:R-:W-:Y:S01]  /*0490*/  ISETP.GT.U32.AND P0, PT, R5, 0x1f, PT ;  /* 0x0000001f0500780c */ /* 0x000fe20003f04070 */
[----:B------:R-:W0:Y:S01]  /*04a0*/  LDC.64 R10, c[0x0][0x380] ;  /* 0x0000e000ff0a7b82 */ /* 0x000e220000000a00 */
[----:B------:R-:W-:Y:S02]  /*04b0*/  SHF.R.U32.HI R3, RZ, 0x5, R7 ;  /* 0x00000005ff037819 */ /* 0x000fe40000011607 */
[----:B------:R-:W-:-:S04]  /*04c0*/  SEL R6, RZ, 0x400, !P0 ;  /* 0x00000400ff067807 */ /* 0x000fc80004000000 */
[----:B------:R-:W-:-:S05]  /*04d0*/  LOP3.LUT R6, R6, 0x1f, R5, 0xf8, !PT ;  /* 0x0000001f06067812 */ /* 0x000fca00078ef805 */
[----:B------:R-:W-:-:S04]  /*04e0*/  IMAD R3, R3, 0xc00, R6 ;  /* 0x00000c0003037824 */ /* 0x000fc800078e0206 */
[----:B------:R-:W-:-:S05]  /*04f0*/  IMAD.IADD R3, R4, 0x1, R3 ;  /* 0x0000000104037824 */ /* 0x000fca00078e0203 */
[----:B------:R-:W-:-:S05]  /*0500*/  LEA R3, R12, R3, 0x5 ;  /* 0x000000030c037211 */ /* 0x000fca00078e28ff */
[----:B------:R-:W-:-:S04]  /*0510*/  VIADD R3, R3, 0xffffffdf ;  /* 0xffffffdf03037836 */ /* 0x000fc80000000000 */
[----:B0-----:R-:W-:-:S05]  /*0520*/  IMAD.WIDE R10, R3, 0x4, R10 ;  /* 0x00000004030a7825 */ /* 0x001fca00078e020a */
[----:B------:R0:W5:Y:S02]  /*0530*/  LDG.E.CONSTANT R3, desc[UR8][R10.64] ;  /* 0x000000080a037981 */ /* 0x000164000c1e9900 */
.L_x_3:
[----:B------:R-:W-:Y:S05]  /*0540*/  BSYNC.RECONVERGENT B0 ;  /* 0x0000000000007941 */ /* 0x000fea0003800200 */
.L_x_2:
[----:B------:R-:W-:Y:S01]  /*0550*/  ISETP.GE.U32.AND P0, PT, R5, 0x40, PT ;  /* 0x000000400500780c */ /* 0x000fe20003f06070 */
[----:B-----5:R1:W-:Y:S01]  /*0560*/  STS [R8+UR6+0x400], R3 ;  /* 0x0004000308007988 */ /* 0x0203e20008000806 */
[----:B------:R-:W-:Y:S01]  /*0570*/  IADD3 R4, PT, PT, R2, 0x7, RZ ;  /* 0x0000000702047810 */ /* 0x000fe20007ffe0ff */
[----:B------:R-:W-:Y:S01]  /*0580*/  BSSY.RECONVERGENT B0, `(.L_x_4) ;  /* 0x0000029000007945 */ /* 0x000fe20003800200 */
[----:B0-----:R-:W-:-:S09]  /*0590*/  MOV R11, RZ ;  /* 0x000000ff000b7202 */ /* 0x001fd20000000f00 */
[----:B------:R-:W-:-:S05]  /*05a0*/  @P0 VIADD R4, R2, 0xfe ;  /* 0x000000fe02040836 */ /* 0x000fca0000000000 */
[----:B------:R-:W-:-:S05]  /*05b0*/  LOP3.LUT R4, R4, 0xff, RZ, 0xc0, !PT ;  /* 0x000000ff04047812 */ /* 0x000fca00078ec0ff */
[----:B------:R-:W-:-:S05]  /*05c0*/  IMAD R4, R4, 0xab, RZ ;  /* 0x000000ab04047824 */ /* 0x000fca00078e02ff */
[----:B------:R-:W-:-:S04]  /*05d0*/  SHF.R.U32.HI R4, RZ, 0x9, R4 ;  /* 0x00000009ff047819 */ /* 0x000fc80000011604 */
[----:B------:R-:W-:-:S13]  /*05e0*/  LOP3.LUT P0, RZ, R4, 0x1f, R7, 0xf8, !PT ;  /* 0x0000001f04ff7812 */ /* 0x000fda000780f807 */
[----:B-1----:R-:W-:Y:S05]  /*05f0*/  @!P0 BRA `(.L_x_5) ;  /* 0x0000000000848947 */ /* 0x002fea0003800000 */
[----:B------:R-:W-:-:S05]  /*0600*/  IMAD.IADD R3, R0, 0x1, R4 ;  /* 0x0000000100037824 */ /* 0x000fca00078e0204 */
[----:B------:R-:W-:-:S13]  /*0610*/  ISETP.GT.U32.AND P0, PT, R3, 0x20, PT ;  /* 0x000000200300780c */ /* 0x000fda0003f04070 */
[----:B------:R-:W-:Y:S05]  /*0620*/  @P0 BRA `(.L_x_5) ;  /* 0x0000000000780947 */ /* 0x000fea0003800000 */
[----:B------:R-:W-:Y:S01]  /*0630*/  HFMA2 R9, -RZ, RZ, 0, 5.12599945068359375e-06 ;  /* 0x00000056ff097431 */ /* 0x000fe200000001ff */
[----:B------:R-:W-:-:S05]  /*0640*/  PRMT R4, R2, 0x9910, RZ ;  /* 0x0000991002047816 */ /* 0x000fca00000000ff */
[----:B------:R-:W-:-:S05]  /*0650*/  IMAD R4, R4, R9, 0x56 ;  /* 0x0000005604047424 */ /* 0x000fca00078e0209 */
[----:B------:R-:W-:-:S04]  /*0660*/  LOP3.LUT R4, R4, 0xffff, RZ, 0xc0, !PT ;  /* 0x0000ffff04047812 */ /* 0x000fc800078ec0ff */
[----:B------:R-:W-:-:S04]  /*0670*/  SHF.R.U32.HI R4, RZ, 0x8, R4 ;  /* 0x00000008ff047819 */ /* 0x000fc80000011604 */
[----:B------:R-:W-:-:S05]  /*0680*/  PRMT R4, R4, 0x9910, RZ ;  /* 0x0000991004047816 */ /* 0x000fca00000000ff */
[----:B------:R-:W-:-:S04]  /*0690*/  IMAD R4, R4, 0x3, RZ ;  /* 0x0000000304047824 */ /* 0x000fc800078e02ff */
[----:B------:R-:W-:-:S05]  /*06a0*/  IMAD.MOV R4, RZ, RZ, -R4 ;  /* 0x000000ffff047224 */ /* 0x000fca00078e0a04 */
[----:B------:R-:W-:-:S04]  /*06b0*/  PRMT R9, R4, 0x7710, RZ ;  /* 0x0000771004097816 */ /* 0x000fc800000000ff */
[----:B------:R-:W-:Y:S02]  /*06c0*/  IADD3 R4, PT, PT, R2, 0x1, R9 ;  /* 0x0000000102047810 */ /* 0x000fe40007ffe009 */
[----:B------:R-:W-:Y:S02]  /*06d0*/  LOP3.LUT R9, R5, 0x1f, RZ, 0xc0, !PT ;  /* 0x0000001f05097812 */ /* 0x000fe400078ec0ff */
[----:B------:R-:W-:-:S04]  /*06e0*/  LOP3.LUT R4, R4, 0xff, RZ, 0xc0, !PT ;  /* 0x000000ff04047812 */ /* 0x000fc800078ec0ff */
[----:B------:R-:W-:Y:S02]  /*06f0*/  LOP3.LUT P0, RZ, R4, 0x1f, R5, 0xf8, !PT ;  /* 0x0000001f04ff7812 */ /* 0x000fe4000780f805 */
[----:B------:R-:W-:-:S04]  /*0700*/  IADD3 R6, PT, PT, R9, R4, RZ ;  /* 0x0000000409067210 */ /* 0x000fc80007ffe0ff */
[----:B------:R-:W-:-:S13]  /*0710*/  ISETP.GT.U32.OR P0, PT, R6, 0x20, !P0 ;  /* 0x000000200600780c */ /* 0x000fda0004704470 */
[----:B------:R-:W-:Y:S05]  /*0720*/  @P0 BRA `(.L_x_5) ;  /* 0x0000000000380947 */ /* 0x000fea0003800000 */
[----:B------:R-:W-:Y:S01]  /*0730*/  LOP3.LUT R6, R5, 0x200, RZ, 0xfc, !PT ;  /* 0x0000020005067812 */ /* 0x000fe200078efcff */
[----:B------:R-:W0:Y:S01]  /*0740*/  LDC.64 R10, c[0x0][0x380] ;  /* 0x0000e000ff0a7b82 */ /* 0x000e220000000a00 */
[----:B------:R-:W-:Y:S02]  /*0750*/  SHF.R.U32.HI R12, RZ, 0x5, R7 ;  /* 0x00000005ff0c7819 */ /* 0x000fe40000011607 */
[----:B------:R-:W-:-:S03]  /*0760*/  LOP3.LUT R6, R6, 0xffff, RZ, 0xc0, !PT ;  /* 0x0000ffff06067812 */ /* 0x000fc600078ec0ff */
[----:B------:R-:W-:Y:S02]  /*0770*/  IMAD R12, R12, 0xc00, R9 ;  /* 0x00000c000c0c7824 */ /* 0x000fe400078e0209 */
[----:B------:R-:W-:-:S05]  /*0780*/  IMAD R6, R6, 0x38f, RZ ;  /* 0x0000038f06067824 */ /* 0x000fca00078e02ff */
[----:B------:R-:W-:-:S05]  /*0790*/  SHF.R.U32.HI R6, RZ, 0x10, R6 ;  /* 0x00000010ff067819 */ /* 0x000fca0000011606 */
[----:B------:R-:W-:-:S05]  /*07a0*/  IMAD.SHL.U32 R6, R6, 0x100, RZ ;  /* 0x0000010006067824 */ /* 0x000fca00078e00ff */
[----:B------:R-:W-:-:S04]  /*07b0*/  LOP3.LUT R9, R6, 0xc00, RZ, 0xc0, !PT ;  /* 0x00000c0006097812 */ /* 0x000fc800078ec0ff */
[----:B------:R-:W-:-:S04]  /*07c0*/  IADD3 R4, PT, PT, R4, R12, R9 ;  /* 0x0000000c04047210 */ /* 0x000fc80007ffe009 */
[----:B------:R-:W-:-:S05]  /*07d0*/  LEA R4, R3, R4, 0x5 ;  /* 0x0000000403047211 */ /* 0x000fca00078e28ff */
[----:B------:R-:W-:-:S04]  /*07e0*/  VIADD R3, R4, 0xffffffdf ;  /* 0xffffffdf04037836 */ /* 0x000fc80000000000 */
[----:B0-----:R-:W-:-:S06]  /*07f0*/  IMAD.WIDE R10, R3, 0x4, R10 ;  /* 0x00000004030a7825 */ /* 0x001fcc00078e020a */
[----:B------:R0:W5:Y:S02]  /*0800*/  LDG.E.CONSTANT R11, desc[UR8][R10.64] ;  /* 0x000000080a0b7981 */ /* 0x000164000c1e9900 */
.L_x_5:
[----:B------:R-:W-:Y:S05]  /*0810*/  BSYNC.RECONVERGENT B0 ;  /* 0x0000000000007941 */ /* 0x000fea0003800200 */
.L_x_4:
[----:B-----5:R1:W-:Y:S01]  /*0820*/  STS [R8+UR6+0x800], R11 ;  /* 0x0008000b08007988 */ /* 0x0203e20008000806 */
[----:B------:R-:W-:Y:S01]  /*0830*/  ISETP.GT.U32.AND P0, PT, R5, 0x5f, PT ;  /* 0x0000005f0500780c */ /* 0x000fe20003f04070 */
[----:B------:R-:W-:-:S12]  /*0840*/  BSSY.RECONVERGENT B0, `(.L_x_6) ;  /* 0x0000022000007945 */ /* 0x000fd80003800200 */
[----:B-1----:R-:W-:Y:S05]  /*0850*/  @P0 BRA `(.L_x_7) ;  /* 0x0000000000800947 */ /* 0x002fea0003800000 */
[----:B------:R-:W-:Y:S01]  /*0860*/  PRMT R3, R2, 0x9910, RZ ;  /* 0x0000991002037816 */ /* 0x000fe200000000ff */
[----:B------:R-:W-:Y:S01]  /*0870*/  BSSY.RECONVERGENT B1, `(.L_x_8) ;  /* 0x000001d000017945 */ /* 0x000fe20003800200 */
[----:B------:R-:W-:-:S05]  /*0880*/  MOV R4, 0x56 ;  /* 0x0000005600047802 */ /* 0x000fca0000000f00 */
[----:B------:R-:W-:-:S05]  /*0890*/  IMAD R3, R3, R4, 0x204 ;  /* 0x0000020403037424 */ /* 0x000fca00078e0204 */
[----:B------:R-:W-:-:S04]  /*08a0*/  LOP3.LUT R3, R3, 0xffff, RZ, 0xc0, !PT ;  /* 0x0000ffff03037812 */ /* 0x000fc800078ec0ff */
[----:B------:R-:W-:-:S04]  /*08b0*/  SHF.R.U32.HI R3, RZ, 0x8, R3 ;  /* 0x00000008ff037819 */ /* 0x000fc80000011603 */
[----:B------:R-:W-:-:S05]  /*08c0*/  LOP3.LUT R3, R3, 0xffff, RZ, 0xc0, !PT ;  /* 0x0000ffff03037812 */ /* 0x000fca00078ec0ff */
[----:B------:R-:W-:Y:S02]  /*08d0*/  IMAD.IADD R0, R0, 0x1, R3 ;  /* 0x0000000100007824 */ /* 0x000fe400078e0203 */
[----:B------:R-:W-:-:S03]  /*08e0*/  HFMA2 R3, -RZ, RZ, 0, 0 ;  /* 0x00000000ff037431 */ /* 0x000fc600000001ff */
[----:B------:R-:W-:-:S13]  /*08f0*/  ISETP.GT.U32.AND P0, PT, R0, 0x20, PT ;  /* 0x000000200000780c */ /* 0x000fda0003f04070 */
[----:B------:R-:W-:Y:S05]  /*0900*/  @P0 BRA `(.L_x_9) ;  /* 0x00000000004c0947 */ /* 0x000fea0003800000 */
[----:B------:R-:W-:Y:S02]  /*0910*/  LOP3.LUT R9, R5, 0x1f, RZ, 0xc0, !PT ;  /* 0x0000001f05097812 */ /* 0x000fe400078ec0ff */
[----:B------:R-:W-:-:S03]  /*0920*/  LOP3.LUT P0, RZ, R2, 0x1f, R5, 0xf8, !PT ;  /* 0x0000001f02ff7812 */ /* 0x000fc6000780f805 */
[----:B------:R-:W-:-:S05]  /*0930*/  IMAD.IADD R4, R9, 0x1, R2 ;  /* 0x0000000109047824 */ /* 0x000fca00078e0202 */
[----:B------:R-:W-:-:S13]  /*0940*/  ISETP.GT.U32.OR P0, PT, R4, 0x20, !P0 ;  /* 0x000000200400780c */ /* 0x000fda0004704470 */
[----:B------:R-:W-:Y:S05]  /*0950*/  @P0 BRA `(.L_x_9) ;  /* 0x0000000000380947 */ /* 0x000fea0003800000 */
[----:B------:R-:W-:Y:S02]  /*0960*/  LOP3.LUT R2, R5, 0x300, RZ, 0xfc, !PT ;  /* 0x0000030005027812 */ /* 0x000fe400078efcff */
[----:B------:R-:W-:Y:S02]  /*0970*/  SHF.R.U32.HI R9, RZ, 0x5, R7 ;  /* 0x00000005ff097819 */ /* 0x000fe40000011607 */
[----:B------:R-:W-:-:S03]  /*0980*/  LOP3.LUT R2, R2, 0xffff, RZ, 0xc0, !PT ;  /* 0x0000ffff02027812 */ /* 0x000fc600078ec0ff */
[----:B------:R-:W-:Y:S02]  /*0990*/  IMAD R9, R9, 0xc00, R4 ;  /* 0x00000c0009097824 */ /* 0x000fe400078e0204 */
[----:B------:R-:W-:-:S05]  /*09a0*/  IMAD R2, R2, 0x38f, RZ ;  /* 0x0000038f02027824 */ /* 0x000fca00078e02ff */
[----:B------:R-:W-:Y:S02]  /*09b0*/  SHF.R.U32.HI R6, RZ, 0x10, R2 ;  /* 0x00000010ff067819 */ /* 0x000fe40000011602 */
[----:B------:R-:W1:Y:S02]  /*09c0*/  LDC.64 R2, c[0x0][0x380] ;  /* 0x0000e000ff027b82 */ /* 0x000e640000000a00 */
[----:B------:R-:W-:-:S04]  /*09d0*/  SHF.L.U32 R6, R6, 0x8, RZ ;  /* 0x0000000806067819 */ /* 0x000fc800000006ff */
[----:B------:R-:W-:-:S04]  /*09e0*/  LOP3.LUT R6, R6, 0xc00, RZ, 0xc0, !PT ;  /* 0x00000c0006067812 */ /* 0x000fc800078ec0ff */
[----:B------:R-:W-:-:S05]  /*09f0*/  IADD3 R9, PT, PT, R6, R9, RZ ;  /* 0x0000000906097210 */ /* 0x000fca0007ffe0ff */
[----:B------:R-:W-:-:S05]  /*0a00*/  IMAD R9, R0, 0x20, R9 ;  /* 0x0000002000097824 */ /* 0x000fca00078e0209 */
[----:B------:R-:W-:-:S05]  /*0a10*/  IADD3 R9, PT, PT, R9, -0x21, RZ ;  /* 0xffffffdf09097810 */ /* 0x000fca0007ffe0ff */
[----:B-1----:R-:W-:-:S06]  /*0a20*/  IMAD.WIDE R2, R9, 0x4, R2 ;  /* 0x0000000409027825 */ /* 0x002fcc00078e0202 */
[----:B------:R1:W5:Y:S02]  /*0a30*/  LDG.E.CONSTANT R3, desc[UR8][R2.64] ;  /* 0x0000000802037981 */ /* 0x000364000c1e9900 */
.L_x_9:
[----:B------:R-:W-:Y:S05]  /*0a40*/  BSYNC.RECONVERGENT B1 ;  /* 0x0000000000017941 */ /* 0x000fea0003800200 */
.L_x_8:
[----:B-----5:R2:W-:Y:S02]  /*0a50*/  STS [R8+UR6+0xc00], R3 ;  /* 0x000c000308007988 */ /* 0x0205e40008000806 */
.L_x_7:
[----:B------:R-:W-:Y:S05]  /*0a60*/  BSYNC.RECONVERGENT B0 ;  /* 0x0000000000007941 */ /* 0x000fea0003800200 */
.L_x_6:
[----:B0-----:R-:W0:Y:S01]  /*0a70*/  LDC.64 R10, c[0x0][0x388] ;  /* 0x0000e200ff0a7b82 */ /* 0x001e220000000a00 */
[----:B------:R-:W-:-:S07]  /*0a80*/  ISETP.GT.U32.AND P0, PT, R5, 0xaf, PT ;  /* 0x000000af0500780c */ /* 0x000fce0003f04070 */
[----:B------:R-:W3:Y:S01]  /*0a90*/  LDC.64 R12, c[0x0][0x390] ;  /* 0x0000e400ff0c7b82 */ /* 0x000ee20000000a00 */
[----:B0-----:R-:W-:-:S05]  /*0aa0*/  IMAD.WIDE.U32 R10, R5, 0x4, R10 ;  /* 0x00000004050a7825 */ /* 0x001fca00078e000a */
[----:B------:R-:W4:Y:S04]  /*0ab0*/  LDG.E.CONSTANT R15, desc[UR8][R10.64] ;  /* 0x000000080a0f7981 */ /* 0x000f28000c1e9900 */
[----:B------:R-:W5:Y:S01]  /*0ac0*/  @!P0 LDG.E.CONSTANT R17, desc[UR8][R10.64+0x400] ;  /* 0x000400080a118981 */ /* 0x000f62000c1e9900 */
[----:B--2---:R-:W-:-:S05]  /*0ad0*/  SHF.R.U32.HI R3, RZ, 0x4, R5 ;  /* 0x00000004ff037819 */ /* 0x004fca0000011605 */
[----:B---3--:R-:W-:-:S05]  /*0ae0*/  IMAD.WIDE.U32 R12, R3, 0x4, R12 ;  /* 0x00000004030c7825 */ /* 0x008fca00078e000c */
[----:B------:R0:W2:Y:S01]  /*0af0*/  LDG.E.CONSTANT R4, desc[UR8][R12.64] ;  /* 0x000000080c047981 */ /* 0x0000a2000c1e9900 */
[----:B------:R-:W-:Y:S01]  /*0b00*/  UIADD3 UR4, UPT, UPT, UR5, 0xd80, URZ ;  /* 0x00000d8005047890 */ /* 0x000fe2000fffe0ff */
[----:B------:R-:W-:-:S03]  /*0b10*/  LOP3.LUT R6, R8, 0x3c, RZ, 0xc0, !PT ;  /* 0x0000003c08067812 */ /* 0x000fc600078ec0ff */
[----:B------:R-:W-:-:S06]  /*0b20*/  ULEA UR4, UR7, UR4, 0x18 ;  /* 0x0000000407047291 */ /* 0x000fcc000f8ec0ff */
[----:B------:R-:W-:-:S05]  /*0b30*/  MOV R0, UR4 ;  /* 0x0000000400007c02 */ /* 0x000fca0008000f00 */
[----:B------:R-:W-:Y:S01]  /*0b40*/  IMAD R3, R3, 0x6c, R0 ;  /* 0x0000006c03037824 */ /* 0x000fe200078e0200 */
[----:B----4-:R-:W-:Y:S04]  /*0b50*/  STS [R8+UR4], R15 ;  /* 0x0000000f08007988 */ /* 0x010fe80008000804 */
[----:B-----5:R-:W-:Y:S01]  /*0b60*/  @!P0 STS [R8+UR4+0x400], R17 ;  /* 0x0004001108008988 */ /* 0x020fe20008000804 */
[----:B------:R-:W-:Y:S06]  /*0b70*/  BAR.SYNC.DEFER_BLOCKING 0x0 ;  /* 0x0000000000007b1d */ /* 0x000fec0000010000 */
[----:B------:R-:W-:Y:S04]  /*0b80*/  LDS R0, [R6+UR6] ;  /* 0x0000000606007984 */ /* 0x000fe80008000800 */
[----:B------:R-:W3:Y:S04]  /*0b90*/  LDS R27, [R3] ;  /* 0x00000000031b7984 */ /* 0x000ee80000000800 */
[----:B-1----:R-:W1:Y:S04]  /*0ba0*/  LDS R2, [R6+UR6+0x40] ;  /* 0x0000400606027984 */ /* 0x002e680008000800 */
[----:B------:R-:W-:Y:S04]  /*0bb0*/  LDS R16, [R6+UR6+0x80] ;  /* 0x0000800606107984 */ /* 0x000fe80008000800 */
[----:B------:R-:W4:Y:S04]  /*0bc0*/  LDS R20, [R3+0x4] ;  /* 0x0000040003147984 */ /* 0x000f280000000800 */
[----:B------:R-:W5:Y:S04]  /*0bd0*/  LDS R18, [R6+UR6+0xc0] ;  /* 0x0000c00606127984 */ /* 0x000f680008000800 */
[----:B------:R-:W-:Y:S04]  /*0be0*/  LDS R9, [R6+UR6+0x100] ;  /* 0x0001000606097984 */ /* 0x000fe80008000800 */
[----:B------:R-:W2:Y:S04]  /*0bf0*/  LDS R10, [R3+0x8] ;  /* 0x00000800030a7984 */ /* 0x000ea80000000800 */
[----:B------:R-:W2:Y:S04]  /*0c00*/  LDS R11, [R6+UR6+0x140] ;  /* 0x00014006060b7984 */ /* 0x000ea80008000800 */
[----:B0-----:R-:W-:Y:S04]  /*0c10*/  LDS R13, [R6+UR6+0x180] ;  /* 0x00018006060d7984 */ /* 0x001fe80008000800 */
[----:B------:R-:W0:Y:S04]  /*0c20*/  LDS R14, [R3+0xc] ;  /* 0x00000c00030e7984 */ /* 0x000e280000000800 */
[----:B------:R-:W0:Y:S01]  /*0c30*/  LDS R25, [R6+UR6+0x1c0] ;  /* 0x0001c00606197984 */ /* 0x000e220008000800 */
[----:B---3--:R-:W-:-:S03]  /*0c40*/  FFMA R15, R0, R27, RZ ;  /* 0x0000001b000f7223 */ /* 0x008fc600000000ff */
[----:B------:R-:W-:Y:S01]  /*0c50*/  LDS R23, [R6+UR6+0x200] ;  /* 0x0002000606177984 */ /* 0x000fe20008000800 */
[----:B-1----:R-:W-:-:S03]  /*0c60*/  FFMA R2, R2, R27, RZ ;  /* 0x0000001b02027223 */ /* 0x002fc600000000ff */
[----:B------:R-:W1:Y:S04]  /*0c70*/  LDS R12, [R3+0x10] ;  /* 0x00001000030c7984 */ /* 0x000e680000000800 */
[----:B------:R-:W3:Y:S01]  /*0c80*/  LDS R19, [R6+UR6+0x240] ;  /* 0x0002400606137984 */ /* 0x000ee20008000800 */
[----:B----4-:R-:W-:-:S03]  /*0c90*/  FFMA R16, R16, R20, R15 ;  /* 0x0000001410107223 */ /* 0x010fc6000000000f */
[----:B------:R-:W-:Y:S01]  /*0ca0*/  LDS R29, [R6+UR6+0x280] ;  /* 0x00028006061d7984 */ /* 0x000fe20008000800 */
[----:B-----5:R-:W-:-:S03]  /*0cb0*/  FFMA R18, R18, R20, R2 ;  /* 0x0000001412127223 */ /* 0x020fc60000000002 */
[----:B------:R-:W4:Y:S04]  /*0cc0*/  LDS R8, [R3+0x14] ;  /* 0x0000140003087984 */ /* 0x000f280000000800 */
[----:B------:R-:W5:Y:S01]  /*0cd0*/  LDS R21, [R6+UR6+0x2c0] ;  /* 0x0002c00606157984 */ /* 0x000f620008000800 */
[----:B--2---:R-:W-:-:S03]  /*0ce0*/  FFMA R16, R9, R10, R16 ;  /* 0x0000000a09107223 */ /* 0x004fc60000000010 */
[----:B------:R-:W-:Y:S01]  /*0cf0*/  LDS R17, [R6+UR6+0x300] ;  /* 0x0003000606117984 */ /* 0x000fe20008000800 */
[----:B------:R-:W-:-:S03]  /*0d00*/  FFMA R18, R11, R10, R18 ;  /* 0x0000000a0b127223 */ /* 0x000fc60000000012 */
[----:B------:R-:W2:Y:S04]  /*0d10*/  LDS R0, [R3+0x18] ;  /* 0x0000180003007984 */ /* 0x000ea80000000800 */
[----:B------:R-:W2:Y:S01]  /*0d20*/  LDS R15, [R6+UR6+0x340] ;  /* 0x00034006060f7984 */ /* 0x000ea20008000800 */
[----:B0-----:R-:W-:-:S03]  /*0d30*/  FFMA R16, R13, R14, R16 ;  /* 0x0000000e0d107223 */ /* 0x001fc60000000010 */
[----:B------:R-:W-:Y:S01]  /*0d40*/  LDS R9, [R6+UR6+0x380] ;  /* 0x0003800606097984 */ /* 0x000fe20008000800 */
[----:B------:R-:W-:-:S03]  /*0d50*/  FFMA R18, R25, R14, R18 ;  /* 0x0000000e19127223 */ /* 0x000fc60000000012 */
[----:B------:R-:W0:Y:S04]  /*0d60*/  LDS R2, [R3+0x1c] ;  /* 0x00001c0003027984 */ /* 0x000e280000000800 */
[----:B------:R-:W0:Y:S01]  /*0d70*/  LDS R11, [R6+UR6+0x3c0] ;  /* 0x0003c006060b7984 */ /* 0x000e220008000800 */
[----:B-1----:R-:W-:-:S03]  /*0d80*/  FFMA R16, R23, R12, R16 ;  /* 0x0000000c17107223 */ /* 0x002fc60000000010 */
[----:B------:R-:W-:Y:S01]  /*0d90*/  LDS R27, [R6+UR6+0x400] ;  /* 0x00040006061b7984 */ /* 0x000fe20008000800 */
[----:B---3--:R-:W-:-:S03]  /*0da0*/  FFMA R18, R19, R12, R18 ;  /* 0x0000000c13127223 */ /* 0x008fc60000000012 */
        /* <DEDUP_REMOVED lines=18> */
[----:B------:R-:W-:Y:S01]  /*0ed0*/  LDS R0, [R3+0x30] ;  /* 0x0000300003007984 */ /* 0x000fe20000000800 */
[----:B---3--:R-:W-:-:S03]  /*0ee0*/  FFMA R22, R13, R10, R22 ;  /* 0x0000000a0d167223 */ /* 0x008fc60000000016 */
[----:B------:R-:W1:Y:S04]  /*0ef0*/  LDS R9, [R6+UR6+0x640] ;  /* 0x0006400606097984 */ /* 0x000e680008000800 */
[----:B------:R-:W3:Y:S01]  /*0f00*/  LDS R15, [R6+UR6+0x600] ;  /* 0x00060006060f7984 */ /* 0x000ee20008000800 */
[----:B----4-:R-:W-:-:S03]  /*0f10*/  FFMA R25, R25, R20, R12 ;  /* 0x0000001419197223 */ /* 0x010fc6000000000c */
[----:B------:R-:W-:Y:S01]  /*0f20*/  LDS R11, [R3+0x34] ;  /* 0x00003400030b7984 */ /* 0x000fe20000000800 */
[----:B-----5:R-:W-:-:S03]  /*0f30*/  FFMA R27, R23, R20, R22 ;  /* 0x00000014171b7223 */ /* 0x020fc60000000016 */
[----:B------:R-:W4:Y:S04]  /*0f40*/  LDS R8, [R6+UR6+0x6c0] ;  /* 0x0006c00606087984 */ /* 0x000f280008000800 */
        /* <DEDUP_REMOVED lines=36> */
[-C--:B----4-:R-:W-:Y:S01]  /*1190*/  FFMA R16, R21, R18.reuse, R16 ;  /* 0x0000001215107223 */ /* 0x090fe20000000010 */
[----:B-----5:R-:W-:Y:S02]  /*11a0*/  FFMA R14, R15, R18, R14 ;  /* 0x000000120f0e7223 */ /* 0x020fe4000000000e */
[----:B------:R-:W-:Y:S04]  /*11b0*/  LDS R10, [R3+0x54] ;  /* 0x00005400030a7984 */ /* 0x000fe80000000800 */
[----:B------:R-:W4:Y:S01]  /*11c0*/  LDS R15, [R6+UR6+0xa80] ;  /* 0x000a8006060f7984 */ /* 0x000f220008000800 */
[----:B--2---:R-:W-:-:S03]  /*11d0*/  FFMA R16, R9, R0, R16 ;  /* 0x0000000009107223 */ /* 0x004fc60000000010 */
[----:B------:R-:W2:Y:S01]  /*11e0*/  LDS R17, [R6+UR6+0xac0] ;  /* 0x000ac00606117984 */ /* 0x000ea20008000800 */
[----:B------:R-:W-:-:S03]  /*11f0*/  FFMA R18, R27, R0, R14 ;  /* 0x000000001b127223 */ /* 0x000fc6000000000e */
[----:B------:R-:W-:Y:S04]  /*1200*/  LDS R12, [R6+UR6+0xb00] ;  /* 0x000b0006060c7984 */ /* 0x000fe80008000800 */
[----:B------:R-:W5:Y:S01]  /*1210*/  LDS R9, [R3+0x58] ;  /* 0x0000580003097984 */ /* 0x000f620000000800 */
[----:B0-----:R-:W-:-:S03]  /*1220*/  FFMA R20, R11, R2, R16 ;  /* 0x000000020b147223 */ /* 0x001fc60000000010 */
[----:B------:R-:W0:Y:S01]  /*1230*/  LDS R0, [R6+UR6+0xb40] ;  /* 0x000b400606007984 */ /* 0x000e220008000800 */
[----:B------:R-:W-:-:S03]  /*1240*/  FFMA R22, R25, R2, R18 ;  /* 0x0000000219167223 */ /* 0x000fc60000000012 */
[----:B------:R-:W-:Y:S04]  /*1250*/  LDS R16, [R6+UR6+0xb80] ;  /* 0x000b800606107984 */ /* 0x000fe80008000800 */
[----:B------:R-:W0:Y:S01]  /*1260*/  LDS R19, [R3+0x5c] ;  /* 0x00005c0003137984 */ /* 0x000e220000000800 */
[----:B-1----:R-:W-:-:S03]  /*1270*/  FFMA R24, R13, R8, R20 ;  /* 0x000000080d187223 */ /* 0x002fc60000000014 */
[----:B------:R-:W1:Y:S01]  /*1280*/  LDS R14, [R6+UR6+0xbc0] ;  /* 0x000bc006060e7984 */ /* 0x000e620008000800 */
[----:B---3--:R-:W-:-:S03]  /*1290*/  FFMA R22, R23, R8, R22 ;  /* 0x0000000817167223 */ /* 0x008fc60000000016 */
[----:B------:R-:W-:Y:S04]  /*12a0*/  LDS R2, [R6+UR6+0xc00] ;  /* 0x000c000606027984 */ /* 0x000fe80008000800 */
[----:B------:R-:W3:Y:S04]  /*12b0*/  LDS R21, [R3+0x60] ;  /* 0x0000600003157984 */ /* 0x000ee80000000800 */
[----:B------:R-:W3:Y:S01]  /*12c0*/  LDS R18, [R6+UR6+0xc40] ;  /* 0x000c400606127984 */ /* 0x000ee20008000800 */
[----:B----4-:R-:W-:-:S03]  /*12d0*/  FFMA R15, R15, R10, R24 ;  /* 0x0000000a0f0f7223 */ /* 0x010fc60000000018 */
[----:B------:R-:W-:Y:S01]  /*12e0*/  LDS R13, [R6+UR6+0xc80] ;  /* 0x000c8006060d7984 */ /* 0x000fe20008000800 */
[----:B--2---:R-:W-:Y:S02]  /*12f0*/  FFMA R17, R17, R10, R22 ;  /* 0x0000000a11117223 */ /* 0x004fe40000000016 */
[----:B------:R-:W2:Y:S01]  /*1300*/  LDC.64 R10, c[0x0][0x398] ;  /* 0x0000e600ff0a7b82 */ /* 0x000ea20000000a00 */
[----:B------:R-:W4:Y:S04]  /*1310*/  LDS R20, [R3+0x64] ;  /* 0x0000640003147984 */ /* 0x000f280000000800 */
[----:B------:R-:W4:Y:S01]  /*1320*/  LDS R25, [R6+UR6+0xcc0] ;  /* 0x000cc00606197984 */ /* 0x000f220008000800 */
[----:B-----5:R-:W-:-:S03]  /*1330*/  FFMA R15, R12, R9, R15 ;  /* 0x000000090c0f7223 */ /* 0x020fc6000000000f */
[----:B------:R-:W-:Y:S01]  /*1340*/  LDS R8, [R3+0x68] ;  /* 0x0000680003087984 */ /* 0x000fe20000000800 */
[----:B0-----:R-:W-:Y:S01]  /*1350*/  FFMA R17, R0, R9, R17 ;  /* 0x0000000900117223 */ /* 0x001fe20000000011 */
[C---:B------:R-:W-:Y:S01]  /*1360*/  LOP3.LUT R0, R5.reuse, 0xf, RZ, 0xc0, !PT ;  /* 0x0000000f05007812 */ /* 0x040fe200078ec0ff */
[----:B------:R-:W-:Y:S01]  /*1370*/  IMAD.SHL.U32 R5, R5, 0x1000, RZ ;  /* 0x0000100005057824 */ /* 0x000fe200078e00ff */
[----:B------:R-:W0:Y:S02]  /*1380*/  LDS R23, [R6+UR6+0xd00] ;  /* 0x000d000606177984 */ /* 0x000e240008000800 */
[----:B------:R-:W-:Y:S02]  /*1390*/  LEA R0, R7, R0, 0x5 ;  /* 0x0000000007007211 */ /* 0x000fe400078e28ff */
[----:B------:R-:W5:Y:S01]  /*13a0*/  LDS R27, [R6+UR6+0xd40] ;  /* 0x000d4006061b7984 */ /* 0x000f620008000800 */
[-C--:B------:R-:W-:Y:S01]  /*13b0*/  FFMA R15, R16, R19.reuse, R15 ;  /* 0x00000013100f7223 */ /* 0x080fe2000000000f */
[----:B------:R-:W-:Y:S01]  /*13c0*/  LOP3.LUT R5, R5, 0xf0000, RZ, 0xc0, !PT ;  /* 0x000f000005057812 */ /* 0x000fe200078ec0ff */
[----:B-1----:R-:W-:-:S03]  /*13d0*/  FFMA R17, R14, R19, R17 ;  /* 0x000000130e117223 */ /* 0x002fc60000000011 */
[----:B------:R-:W-:-:S05]  /*13e0*/  IADD3 R5, PT, PT, R5, R0, RZ ;  /* 0x0000000005057210 */ /* 0x000fca0007ffe0ff */
[----:B--2---:R-:W-:-:S04]  /*13f0*/  IMAD.WIDE.U32 R10, R5, 0x4, R10 ;  /* 0x00000004050a7825 */ /* 0x004fc800078e000a */
[-C--:B---3--:R-:W-:Y:S01]  /*1400*/  FFMA R2, R2, R21.reuse, R15 ;  /* 0x0000001502027223 */ /* 0x088fe2000000000f */
[----:B------:R-:W-:-:S03]  /*1410*/  FFMA R18, R18, R21, R17 ;  /* 0x0000001512127223 */ /* 0x000fc60000000011 */
[-C--:B----4-:R-:W-:Y:S01]  /*1420*/  FFMA R2, R13, R20.reuse, R2 ;  /* 0x000000140d027223 */ /* 0x090fe20000000002 */
[----:B------:R-:W-:-:S03]  /*1430*/  FFMA R18, R25, R20, R18 ;  /* 0x0000001419127223 */ /* 0x000fc60000000012 */
[-C--:B0-----:R-:W-:Y:S01]  /*1440*/  FFMA R23, R23, R8.reuse, R2 ;  /* 0x0000000817177223 */ /* 0x081fe20000000002 */
[----:B-----5:R-:W-:-:S03]  /*1450*/  FFMA R27, R27, R8, R18 ;  /* 0x000000081b1b7223 */ /* 0x020fc60000000012 */
[--C-:B------:R-:W-:Y:S01]  /*1460*/  FADD R23, R23, R4.reuse ;  /* 0x0000000417177221 */ /* 0x100fe20000000000 */
[----:B------:R-:W-:-:S04]  /*1470*/  FADD R27, R27, R4 ;  /* 0x000000041b1b7221 */ /* 0x000fc80000000000 */
[----:B------:R-:W-:Y:S02]  /*1480*/  FMNMX R23, RZ, R23, !PT ;  /* 0x00000017ff177209 */ /* 0x000fe40007800000 */
[----:B------:R-:W-:-:S03]  /*1490*/  FMNMX R27, RZ, R27, !PT ;  /* 0x0000001bff1b7209 */ /* 0x000fc60007800000 */
[----:B------:R-:W-:Y:S04]  /*14a0*/  STG.E desc[UR8][R10.64], R23 ;  /* 0x000000170a007986 */ /* 0x000fe8000c101908 */
[----:B------:R-:W-:Y:S01]  /*14b0*/  STG.E desc[UR8][R10.64+0x40], R27 ;  /* 0x0000401b0a007986 */ /* 0x000fe2000c101908 */
[----:B------:R-:W-:Y:S05]  /*14c0*/  EXIT ;  /* 0x000000000000794d */ /* 0x000fea0003800000 */
.L_x_10:
[----:B------:R-:W-:-:S00]  /*14d0*/  BRA `(.L_x_10) ;  /* 0xfffffffc00fc7947 */ /* 0x000fc0000383ffff */
[----:B------:R-:W-:-:S00]  /*14e0*/  NOP ;  /* 0x0000000000007918 */ /* 0x000fc00000000000 */
        /* <DEDUP_REMOVED lines=9> */
.L_x_11:


//--------------------- .nv.shared.default_function_kernel0 --------------------------
	.section	.nv.shared.default_function_kernel0,"aw",@nobits
	.sectionflags	@""
	.align	4
.nv.shared.default_function_kernel0:
	.zero		6208


//--------------------- .nv.shared.reserved.0     --------------------------
	.section	.nv.shared.reserved.0,"aw",@nobits
	.weak		__nv_reservedSMEM_offset_0_alias
	.size		__nv_reservedSMEM_offset_0_alias, 0, 64
	.other		__nv_reservedSMEM_offset_0_alias,@"STO_CUDA_RESERVED_SHARED STV_DEFAULT"
__nv_reservedSMEM_offset_0_alias:
	.zero		0
	.zero		64


//--------------------- .nv.constant0.default_function_kernel0 --------------------------
	.section	.nv.constant0.default_function_kernel0,"a",@progbits
	.sectionflags	@""
	.align	4
.nv.constant0.default_function_kernel0:
	.zero		928


//--------------------- SYMBOLS --------------------------

	.type		.nv.reservedSmem.offset0,@object
	.size		.nv.reservedSmem.offset0,0x4
	.type		.nv.reservedSmem.cap,@object
	.size		.nv.reservedSmem.cap,0x4
